//
// Generated by NVIDIA NVVM Compiler
//
// Compiler Build ID: CL-36424714
// Cuda compilation tools, release 13.0, V13.0.88
// Based on NVVM 20.0.0
//

.version 9.0
.target sm_100
.address_size 64

	// .globl	_Z12staticShdMemPi
// _ZZ12staticShdMemPiE8vetD_shd has been demoted
.extern .shared .align 16 .b8 vetD_shd[];

.visible .entry _Z12staticShdMemPi(
	.param .u64 .ptr .align 1 _Z12staticShdMemPi_param_0
)
{
	.reg .pred 	%p<2>;
	.reg .b32 	%r<76>;
	.reg .b64 	%rd<5>;
	// demoted variable
	.shared .align 4 .b8 _ZZ12staticShdMemPiE8vetD_shd[4096];
	ld.param.u64 	%rd2, [_Z12staticShdMemPi_param_0];
	cvta.to.global.u64 	%rd3, %rd2;
	mov.u32 	%r7, %tid.x;
	mul.wide.u32 	%rd4, %r7, 4;
	add.s64 	%rd1, %rd3, %rd4;
	ld.global.u32 	%r8, [%rd1];
	shl.b32 	%r9, %r7, 2;
	mov.u32 	%r10, _ZZ12staticShdMemPiE8vetD_shd;
	add.s32 	%r1, %r10, %r9;
	st.shared.u32 	[%r1], %r8;
	xor.b32  	%r11, %r9, 4092;
	add.s32 	%r2, %r10, %r11;
	mov.b32 	%r75, 0;
$L__BB0_1:
	bar.sync 	0;
	ld.shared.u32 	%r12, [%r2];
	add.s32 	%r13, %r12, 1;
	bar.sync 	0;
	st.shared.u32 	[%r1], %r13;
	bar.sync 	0;
	ld.shared.u32 	%r14, [%r2];
	add.s32 	%r15, %r14, 1;
	bar.sync 	0;
	st.shared.u32 	[%r1], %r15;
	bar.sync 	0;
	ld.shared.u32 	%r16, [%r2];
	add.s32 	%r17, %r16, 1;
	bar.sync 	0;
	st.shared.u32 	[%r1], %r17;
	bar.sync 	0;
	ld.shared.u32 	%r18, [%r2];
	add.s32 	%r19, %r18, 1;
	bar.sync 	0;
	st.shared.u32 	[%r1], %r19;
	bar.sync 	0;
	ld.shared.u32 	%r20, [%r2];
	add.s32 	%r21, %r20, 1;
	bar.sync 	0;
	st.shared.u32 	[%r1], %r21;
	bar.sync 	0;
	ld.shared.u32 	%r22, [%r2];
	add.s32 	%r23, %r22, 1;
	bar.sync 	0;
	st.shared.u32 	[%r1], %r23;
	bar.sync 	0;
	ld.shared.u32 	%r24, [%r2];
	add.s32 	%r25, %r24, 1;
	bar.sync 	0;
	st.shared.u32 	[%r1], %r25;
	bar.sync 	0;
	ld.shared.u32 	%r26, [%r2];
	add.s32 	%r27, %r26, 1;
	bar.sync 	0;
	st.shared.u32 	[%r1], %r27;
	bar.sync 	0;
	ld.shared.u32 	%r28, [%r2];
	add.s32 	%r29, %r28, 1;
	bar.sync 	0;
	st.shared.u32 	[%r1], %r29;
	bar.sync 	0;
	ld.shared.u32 	%r30, [%r2];
	add.s32 	%r31, %r30, 1;
	bar.sync 	0;
	st.shared.u32 	[%r1], %r31;
	bar.sync 	0;
	ld.shared.u32 	%r32, [%r2];
	add.s32 	%r33, %r32, 1;
	bar.sync 	0;
	st.shared.u32 	[%r1], %r33;
	bar.sync 	0;
	ld.shared.u32 	%r34, [%r2];
	add.s32 	%r35, %r34, 1;
	bar.sync 	0;
	st.shared.u32 	[%r1], %r35;
	bar.sync 	0;
	ld.shared.u32 	%r36, [%r2];
	add.s32 	%r37, %r36, 1;
	bar.sync 	0;
	st.shared.u32 	[%r1], %r37;
	bar.sync 	0;
	ld.shared.u32 	%r38, [%r2];
	add.s32 	%r39, %r38, 1;
	bar.sync 	0;
	st.shared.u32 	[%r1], %r39;
	bar.sync 	0;
	ld.shared.u32 	%r40, [%r2];
	add.s32 	%r41, %r40, 1;
	bar.sync 	0;
	st.shared.u32 	[%r1], %r41;
	bar.sync 	0;
	ld.shared.u32 	%r42, [%r2];
	add.s32 	%r43, %r42, 1;
	bar.sync 	0;
	st.shared.u32 	[%r1], %r43;
	bar.sync 	0;
	ld.shared.u32 	%r44, [%r2];
	add.s32 	%r45, %r44, 1;
	bar.sync 	0;
	st.shared.u32 	[%r1], %r45;
	bar.sync 	0;
	ld.shared.u32 	%r46, [%r2];
	add.s32 	%r47, %r46, 1;
	bar.sync 	0;
	st.shared.u32 	[%r1], %r47;
	bar.sync 	0;
	ld.shared.u32 	%r48, [%r2];
	add.s32 	%r49, %r48, 1;
	bar.sync 	0;
	st.shared.u32 	[%r1], %r49;
	bar.sync 	0;
	ld.shared.u32 	%r50, [%r2];
	add.s32 	%r51, %r50, 1;
	bar.sync 	0;
	st.shared.u32 	[%r1], %r51;
	bar.sync 	0;
	ld.shared.u32 	%r52, [%r2];
	add.s32 	%r53, %r52, 1;
	bar.sync 	0;
	st.shared.u32 	[%r1], %r53;
	bar.sync 	0;
	ld.shared.u32 	%r54, [%r2];
	add.s32 	%r55, %r54, 1;
	bar.sync 	0;
	st.shared.u32 	[%r1], %r55;
	bar.sync 	0;
	ld.shared.u32 	%r56, [%r2];
	add.s32 	%r57, %r56, 1;
	bar.sync 	0;
	st.shared.u32 	[%r1], %r57;
	bar.sync 	0;
	ld.shared.u32 	%r58, [%r2];
	add.s32 	%r59, %r58, 1;
	bar.sync 	0;
	st.shared.u32 	[%r1], %r59;
	bar.sync 	0;
	ld.shared.u32 	%r60, [%r2];
	add.s32 	%r61, %r60, 1;
	bar.sync 	0;
	st.shared.u32 	[%r1], %r61;
	bar.sync 	0;
	ld.shared.u32 	%r62, [%r2];
	add.s32 	%r63, %r62, 1;
	bar.sync 	0;
	st.shared.u32 	[%r1], %r63;
	bar.sync 	0;
	ld.shared.u32 	%r64, [%r2];
	add.s32 	%r65, %r64, 1;
	bar.sync 	0;
	st.shared.u32 	[%r1], %r65;
	bar.sync 	0;
	ld.shared.u32 	%r66, [%r2];
	add.s32 	%r67, %r66, 1;
	bar.sync 	0;
	st.shared.u32 	[%r1], %r67;
	bar.sync 	0;
	ld.shared.u32 	%r68, [%r2];
	add.s32 	%r69, %r68, 1;
	bar.sync 	0;
	st.shared.u32 	[%r1], %r69;
	bar.sync 	0;
	ld.shared.u32 	%r70, [%r2];
	add.s32 	%r71, %r70, 1;
	bar.sync 	0;
	st.shared.u32 	[%r1], %r71;
	bar.sync 	0;
	ld.shared.u32 	%r72, [%r2];
	add.s32 	%r73, %r72, 1;
	bar.sync 	0;
	st.shared.u32 	[%r1], %r73;
	bar.sync 	0;
	ld.shared.u32 	%r74, [%r2];
	add.s32 	%r4, %r74, 1;
	bar.sync 	0;
	st.shared.u32 	[%r1], %r4;
	add.s32 	%r75, %r75, 32;
	setp.ne.s32 	%p1, %r75, 1024;
	@%p1 bra 	$L__BB0_1;
	st.global.u32 	[%rd1], %r4;
	ret;

}
	// .globl	_Z13dynamicShdMemPi
.visible .entry _Z13dynamicShdMemPi(
	.param .u64 .ptr .align 1 _Z13dynamicShdMemPi_param_0
)
{
	.reg .pred 	%p<2>;
	.reg .b32 	%r<76>;
	.reg .b64 	%rd<5>;

	ld.param.u64 	%rd2, [_Z13dynamicShdMemPi_param_0];
	cvta.to.global.u64 	%rd3, %rd2;
	mov.u32 	%r7, %tid.x;
	mul.wide.u32 	%rd4, %r7, 4;
	add.s64 	%rd1, %rd3, %rd4;
	ld.global.u32 	%r8, [%rd1];
	shl.b32 	%r9, %r7, 2;
	mov.u32 	%r10, vetD_shd;
	add.s32 	%r1, %r10, %r9;
	st.shared.u32 	[%r1], %r8;
	xor.b32  	%r11, %r9, 4092;
	add.s32 	%r2, %r10, %r11;
	mov.b32 	%r75, 0;
$L__BB1_1:
	bar.sync 	0;
	ld.shared.u32 	%r12, [%r2];
	add.s32 	%r13, %r12, -1;
	bar.sync 	0;
	st.shared.u32 	[%r1], %r13;
	bar.sync 	0;
	ld.shared.u32 	%r14, [%r2];
	add.s32 	%r15, %r14, -1;
	bar.sync 	0;
	st.shared.u32 	[%r1], %r15;
	bar.sync 	0;
	ld.shared.u32 	%r16, [%r2];
	add.s32 	%r17, %r16, -1;
	bar.sync 	0;
	st.shared.u32 	[%r1], %r17;
	bar.sync 	0;
	ld.shared.u32 	%r18, [%r2];
	add.s32 	%r19, %r18, -1;
	bar.sync 	0;
	st.shared.u32 	[%r1], %r19;
	bar.sync 	0;
	ld.shared.u32 	%r20, [%r2];
	add.s32 	%r21, %r20, -1;
	bar.sync 	0;
	st.shared.u32 	[%r1], %r21;
	bar.sync 	0;
	ld.shared.u32 	%r22, [%r2];
	add.s32 	%r23, %r22, -1;
	bar.sync 	0;
	st.shared.u32 	[%r1], %r23;
	bar.sync 	0;
	ld.shared.u32 	%r24, [%r2];
	add.s32 	%r25, %r24, -1;
	bar.sync 	0;
	st.shared.u32 	[%r1], %r25;
	bar.sync 	0;
	ld.shared.u32 	%r26, [%r2];
	add.s32 	%r27, %r26, -1;
	bar.sync 	0;
	st.shared.u32 	[%r1], %r27;
	bar.sync 	0;
	ld.shared.u32 	%r28, [%r2];
	add.s32 	%r29, %r28, -1;
	bar.sync 	0;
	st.shared.u32 	[%r1], %r29;
	bar.sync 	0;
	ld.shared.u32 	%r30, [%r2];
	add.s32 	%r31, %r30, -1;
	bar.sync 	0;
	st.shared.u32 	[%r1], %r31;
	bar.sync 	0;
	ld.shared.u32 	%r32, [%r2];
	add.s32 	%r33, %r32, -1;
	bar.sync 	0;
	st.shared.u32 	[%r1], %r33;
	bar.sync 	0;
	ld.shared.u32 	%r34, [%r2];
	add.s32 	%r35, %r34, -1;
	bar.sync 	0;
	st.shared.u32 	[%r1], %r35;
	bar.sync 	0;
	ld.shared.u32 	%r36, [%r2];
	add.s32 	%r37, %r36, -1;
	bar.sync 	0;
	st.shared.u32 	[%r1], %r37;
	bar.sync 	0;
	ld.shared.u32 	%r38, [%r2];
	add.s32 	%r39, %r38, -1;
	bar.sync 	0;
	st.shared.u32 	[%r1], %r39;
	bar.sync 	0;
	ld.shared.u32 	%r40, [%r2];
	add.s32 	%r41, %r40, -1;
	bar.sync 	0;
	st.shared.u32 	[%r1], %r41;
	bar.sync 	0;
	ld.shared.u32 	%r42, [%r2];
	add.s32 	%r43, %r42, -1;
	bar.sync 	0;
	st.shared.u32 	[%r1], %r43;
	bar.sync 	0;
	ld.shared.u32 	%r44, [%r2];
	add.s32 	%r45, %r44, -1;
	bar.sync 	0;
	st.shared.u32 	[%r1], %r45;
	bar.sync 	0;
	ld.shared.u32 	%r46, [%r2];
	add.s32 	%r47, %r46, -1;
	bar.sync 	0;
	st.shared.u32 	[%r1], %r47;
	bar.sync 	0;
	ld.shared.u32 	%r48, [%r2];
	add.s32 	%r49, %r48, -1;
	bar.sync 	0;
	st.shared.u32 	[%r1], %r49;
	bar.sync 	0;
	ld.shared.u32 	%r50, [%r2];
	add.s32 	%r51, %r50, -1;
	bar.sync 	0;
	st.shared.u32 	[%r1], %r51;
	bar.sync 	0;
	ld.shared.u32 	%r52, [%r2];
	add.s32 	%r53, %r52, -1;
	bar.sync 	0;
	st.shared.u32 	[%r1], %r53;
	bar.sync 	0;
	ld.shared.u32 	%r54, [%r2];
	add.s32 	%r55, %r54, -1;
	bar.sync 	0;
	st.shared.u32 	[%r1], %r55;
	bar.sync 	0;
	ld.shared.u32 	%r56, [%r2];
	add.s32 	%r57, %r56, -1;
	bar.sync 	0;
	st.shared.u32 	[%r1], %r57;
	bar.sync 	0;
	ld.shared.u32 	%r58, [%r2];
	add.s32 	%r59, %r58, -1;
	bar.sync 	0;
	st.shared.u32 	[%r1], %r59;
	bar.sync 	0;
	ld.shared.u32 	%r60, [%r2];
	add.s32 	%r61, %r60, -1;
	bar.sync 	0;
	st.shared.u32 	[%r1], %r61;
	bar.sync 	0;
	ld.shared.u32 	%r62, [%r2];
	add.s32 	%r63, %r62, -1;
	bar.sync 	0;
	st.shared.u32 	[%r1], %r63;
	bar.sync 	0;
	ld.shared.u32 	%r64, [%r2];
	add.s32 	%r65, %r64, -1;
	bar.sync 	0;
	st.shared.u32 	[%r1], %r65;
	bar.sync 	0;
	ld.shared.u32 	%r66, [%r2];
	add.s32 	%r67, %r66, -1;
	bar.sync 	0;
	st.shared.u32 	[%r1], %r67;
	bar.sync 	0;
	ld.shared.u32 	%r68, [%r2];
	add.s32 	%r69, %r68, -1;
	bar.sync 	0;
	st.shared.u32 	[%r1], %r69;
	bar.sync 	0;
	ld.shared.u32 	%r70, [%r2];
	add.s32 	%r71, %r70, -1;
	bar.sync 	0;
	st.shared.u32 	[%r1], %r71;
	bar.sync 	0;
	ld.shared.u32 	%r72, [%r2];
	add.s32 	%r73, %r72, -1;
	bar.sync 	0;
	st.shared.u32 	[%r1], %r73;
	bar.sync 	0;
	ld.shared.u32 	%r74, [%r2];
	add.s32 	%r4, %r74, -1;
	bar.sync 	0;
	st.shared.u32 	[%r1], %r4;
	add.s32 	%r75, %r75, 32;
	setp.ne.s32 	%p1, %r75, 1024;
	@%p1 bra 	$L__BB1_1;
	st.global.u32 	[%rd1], %r4;
	ret;

}


// ===== COMPILED SASS (sm_100) =====

	.target	sm_100

	.elftype	@"ET_EXEC"


//--------------------- .note.nv.tkinfo           --------------------------
	.section	.note.nv.tkinfo,"",@"SHT_NOTE"
	.sectionflags	@"SHF_NOTE_NV_TKINFO"
	.tkinfo
        /*0018*/ 	.word	0x00000002
        /*0030*/ 	.string	""
        /*0030*/ 	.string	"ptxas"
        /*0030*/ 	.string	"Cuda compilation tools, release 13.0, V13.0.88"
        /*0030*/ 	.string	"Build cuda_13.0.r13.0/compiler.36424714_0"
        /*0030*/ 	.string	"-arch sm_100 -m 64 "



//--------------------- .note.nv.cuinfo           --------------------------
	.section	.note.nv.cuinfo,"",@"SHT_NOTE"
	.sectionflags	@"SHF_NOTE_NV_CUINFO"
        /*0018*/ 	.short	0x0002
        /*001a*/ 	.short	0x0064
        /*001c*/ 	.short	0x0082
	.zero		2


//--------------------- .nv.info                  --------------------------
	.section	.nv.info,"",@"SHT_CUDA_INFO"
	.align	4


	//----- nvinfo : EIATTR_REGCOUNT
	.align		4
        /*0000*/ 	.byte	0x04, 0x2f
        /*0002*/ 	.short	(.L_1 - .L_0)
	.align		4
.L_0:
        /*0004*/ 	.word	index@(_Z12staticShdMemPi)
        /*0008*/ 	.word	0x0000000e


	//----- nvinfo : EIATTR_FRAME_SIZE
	.align		4
.L_1:
        /*000c*/ 	.byte	0x04, 0x11
        /*000e*/ 	.short	(.L_3 - .L_2)
	.align		4
.L_2:
        /*0010*/ 	.word	index@(_Z12staticShdMemPi)
        /*0014*/ 	.word	0x00000000


	//----- nvinfo : EIATTR_REGCOUNT
	.align		4
.L_3:
        /*0018*/ 	.byte	0x04, 0x2f
        /*001a*/ 	.short	(.L_5 - .L_4)
	.align		4
.L_4:
        /*001c*/ 	.word	index@(_Z13dynamicShdMemPi)
        /*0020*/ 	.word	0x0000000e


	//----- nvinfo : EIATTR_FRAME_SIZE
	.align		4
.L_5:
        /*0024*/ 	.byte	0x04, 0x11
        /*0026*/ 	.short	(.L_7 - .L_6)
	.align		4
.L_6:
        /*0028*/ 	.word	index@(_Z13dynamicShdMemPi)
        /*002c*/ 	.word	0x00000000


	//----- nvinfo : EIATTR_MIN_STACK_SIZE
	.align		4
.L_7:
        /*0030*/ 	.byte	0x04, 0x12
        /*0032*/ 	.short	(.L_9 - .L_8)
	.align		4
.L_8:
        /*0034*/ 	.word	index@(_Z13dynamicShdMemPi)
        /*0038*/ 	.word	0x00000000


	//----- nvinfo : EIATTR_MIN_STACK_SIZE
	.align		4
.L_9:
        /*003c*/ 	.byte	0x04, 0x12
        /*003e*/ 	.short	(.L_11 - .L_10)
	.align		4
.L_10:
        /*0040*/ 	.word	index@(_Z12staticShdMemPi)
        /*0044*/ 	.word	0x00000000
.L_11:


//--------------------- .nv.compat                --------------------------
	.section	.nv.compat,"",@"SHT_CUDA_COMPAT_INFO"
	.align	4
        /*0000*/ 	.byte	0x02, 0x09, 0x00, 0x00, 0x02, 0x02, 0x01, 0x00, 0x02, 0x05, 0x05, 0x00, 0x03, 0x07, 0x01, 0x01
        /*0010*/ 	.byte	0x02, 0x03, 0x00, 0x00, 0x02, 0x06, 0x01, 0x00, 0x04, 0x0b, 0x08, 0x00, 0x09, 0x00, 0x00, 0x00
        /*0020*/ 	.byte	0x00, 0x00, 0x00, 0x00


//--------------------- .nv.info._Z13dynamicShdMemPi --------------------------
	.section	.nv.info._Z13dynamicShdMemPi,"",@"SHT_CUDA_INFO"
	.sectionflags	@""
	.align	4


	//----- nvinfo : EIATTR_CUDA_API_VERSION
	.align		4
        /*0000*/ 	.byte	0x04, 0x37
        /*0002*/ 	.short	(.L_13 - .L_12)
.L_12:
        /*0004*/ 	.word	0x00000082


	//----- nvinfo : EIATTR_KPARAM_INFO
	.align		4
.L_13:
        /*0008*/ 	.byte	0x04, 0x17
        /*000a*/ 	.short	(.L_15 - .L_14)
.L_14:
        /*000c*/ 	.word	0x00000000
        /*0010*/ 	.short	0x0000
        /*0012*/ 	.short	0x0000
        /*0014*/ 	.byte	0x00, 0xf5, 0x21, 0x00


	//----- nvinfo : EIATTR_SPARSE_MMA_MASK
	.align		4
.L_15:
        /*0018*/ 	.byte	0x03, 0x50
        /*001a*/ 	.short	0x0000


	//----- nvinfo : EIATTR_MAXREG_COUNT
	.align		4
        /*001c*/ 	.byte	0x03, 0x1b
        /*001e*/ 	.short	0x00ff


	//----- nvinfo : EIATTR_NUM_BARRIERS
	.align		4
        /*0020*/ 	.byte	0x02, 0x4c
        /*0022*/ 	.byte	0x01
	.zero		1


	//----- nvinfo : EIATTR_MERCURY_ISA_VERSION
	.align		4
        /*0024*/ 	.byte	0x03, 0x5f
        /*0026*/ 	.short	0x0101


	//----- nvinfo : EIATTR_VRC_CTA_INIT_COUNT
	.align		4
        /*0028*/ 	.byte	0x02, 0x4a
	.zero		1
	.zero		1


	//----- nvinfo : EIATTR_EXIT_INSTR_OFFSETS
	.align		4
        /*002c*/ 	.byte	0x04, 0x1c
        /*002e*/ 	.short	(.L_17 - .L_16)


	//   ....[0]....
.L_16:
        /*0030*/ 	.word	0x000140d0


	//----- nvinfo : EIATTR_CBANK_PARAM_SIZE
	.align		4
.L_17:
        /*0034*/ 	.byte	0x03, 0x19
        /*0036*/ 	.short	0x0008


	//----- nvinfo : EIATTR_PARAM_CBANK
	.align		4
        /*0038*/ 	.byte	0x04, 0x0a
        /*003a*/ 	.short	(.L_19 - .L_18)
	.align		4
.L_18:
        /*003c*/ 	.word	index@(.nv.constant0._Z13dynamicShdMemPi)
        /*0040*/ 	.short	0x0380
        /*0042*/ 	.short	0x0008


	//----- nvinfo : EIATTR_SW_WAR
	.align		4
.L_19:
        /*0044*/ 	.byte	0x04, 0x36
        /*0046*/ 	.short	(.L_21 - .L_20)
.L_20:
        /*0048*/ 	.word	0x00000008
.L_21:


//--------------------- .nv.info._Z12staticShdMemPi --------------------------
	.section	.nv.info._Z12staticShdMemPi,"",@"SHT_CUDA_INFO"
	.sectionflags	@""
	.align	4


	//----- nvinfo : EIATTR_CUDA_API_VERSION
	.align		4
        /*0000*/ 	.byte	0x04, 0x37
        /*0002*/ 	.short	(.L_23 - .L_22)
.L_22:
        /*0004*/ 	.word	0x00000082


	//----- nvinfo : EIATTR_KPARAM_INFO
	.align		4
.L_23:
        /*0008*/ 	.byte	0x04, 0x17
        /*000a*/ 	.short	(.L_25 - .L_24)
.L_24:
        /*000c*/ 	.word	0x00000000
        /*0010*/ 	.short	0x0000
        /*0012*/ 	.short	0x0000
        /*0014*/ 	.byte	0x00, 0xf5, 0x21, 0x00


	//----- nvinfo : EIATTR_SPARSE_MMA_MASK
	.align		4
.L_25:
        /*0018*/ 	.byte	0x03, 0x50
        /*001a*/ 	.short	0x0000


	//----- nvinfo : EIATTR_MAXREG_COUNT
	.align		4
        /*001c*/ 	.byte	0x03, 0x1b
        /*001e*/ 	.short	0x00ff


	//----- nvinfo : EIATTR_NUM_BARRIERS
	.align		4
        /*0020*/ 	.byte	0x02, 0x4c
        /*0022*/ 	.byte	0x01
	.zero		1


	//----- nvinfo : EIATTR_MERCURY_ISA_VERSION
	.align		4
        /*0024*/ 	.byte	0x03, 0x5f
        /*0026*/ 	.short	0x0101


	//----- nvinfo : EIATTR_VRC_CTA_INIT_COUNT
	.align		4
        /*0028*/ 	.byte	0x02, 0x4a
	.zero		1
	.zero		1


	//----- nvinfo : EIATTR_EXIT_INSTR_OFFSETS
	.align		4
        /*002c*/ 	.byte	0x04, 0x1c
        /*002e*/ 	.short	(.L_27 - .L_26)


	//   ....[0]....
.L_26:
        /*0030*/ 	.word	0x000140d0


	//----- nvinfo : EIATTR_CBANK_PARAM_SIZE
	.align		4
.L_27:
        /*0034*/ 	.byte	0x03, 0x19
        /*0036*/ 	.short	0x0008


	//----- nvinfo : EIATTR_PARAM_CBANK
	.align		4
        /*0038*/ 	.byte	0x04, 0x0a
        /*003a*/ 	.short	(.L_29 - .L_28)
	.align		4
.L_28:
        /*003c*/ 	.word	index@(.nv.constant0._Z12staticShdMemPi)
        /*0040*/ 	.short	0x0380
        /*0042*/ 	.short	0x0008


	//----- nvinfo : EIATTR_SW_WAR
	.align		4
.L_29:
        /*0044*/ 	.byte	0x04, 0x36
        /*0046*/ 	.short	(.L_31 - .L_30)
.L_30:
        /*0048*/ 	.word	0x00000008
.L_31:


//--------------------- .nv.callgraph             --------------------------
	.section	.nv.callgraph,"",@"SHT_CUDA_CALLGRAPH"
	.align	4
	.sectionentsize	8
	.align		4
        /*0000*/ 	.word	0x00000000
	.align		4
        /*0004*/ 	.word	0xffffffff
	.align		4
        /*0008*/ 	.word	0x00000000
	.align		4
        /*000c*/ 	.word	0xfffffffe
	.align		4
        /*0010*/ 	.word	0x00000000
	.align		4
        /*0014*/ 	.word	0xfffffffd
	.align		4
        /*0018*/ 	.word	0x00000000
	.align		4
        /*001c*/ 	.word	0xfffffffc


//--------------------- .text._Z13dynamicShdMemPi --------------------------
	.section	.text._Z13dynamicShdMemPi,"ax",@progbits
	.align	128
        .global         _Z13dynamicShdMemPi
        .type           _Z13dynamicShdMemPi,@function
        .size           _Z13dynamicShdMemPi,(.L_x_2 - _Z13dynamicShdMemPi)
        .other          _Z13dynamicShdMemPi,@"STO_CUDA_ENTRY STV_DEFAULT"
_Z13dynamicShdMemPi:
.text._Z13dynamicShdMemPi:
[----:B------:R-:W-:Y:S01]  /*0000*/  LDC R1, c[0x0][0x37c] ;  /* 0x0000df00ff017b82 */ /* 0x000fe20000000800 */
[----:B------:R-:W0:Y:S07]  /*0010*/  S2R R7, SR_TID.X ;  /* 0x0000000000077919 */ /* 0x000e2e0000002100 */
[----:B------:R-:W0:Y:S01]  /*0020*/  LDC.64 R2, c[0x0][0x380] ;  /* 0x0000e000ff027b82 */ /* 0x000e220000000a00 */
[----:B------:R-:W1:Y:S01]  /*0030*/  LDCU.64 UR6, c[0x0][0x358] ;  /* 0x00006b00ff0677ac */ /* 0x000e620008000a00 */
[----:B0-----:R-:W-:-:S05]  /*0040*/  IMAD.WIDE.U32 R2, R7, 0x4, R2 ;  /* 0x0000000407027825 */ /* 0x001fca00078e0002 */
[----:B-1----:R-:W2:Y:S01]  /*0050*/  LDG.E R5, desc[UR6][R2.64] ;  /* 0x0000000602057981 */ /* 0x002ea2000c1e1900 */
[----:B------:R-:W0:Y:S01]  /*0060*/  S2UR UR5, SR_CgaCtaId ;  /* 0x00000000000579c3 */ /* 0x000e220000008800 */
[----:B------:R-:W-:Y:S01]  /*0070*/  UMOV UR4, 0x400 ;  /* 0x0000040000047882 */ /* 0x000fe20000000000 */
[----:B------:R-:W-:-:S04]  /*0080*/  SHF.L.U32 R0, R7, 0x2, RZ ;  /* 0x0000000207007819 */ /* 0x000fc800000006ff */
[----:B------:R-:W-:Y:S01]  /*0090*/  LOP3.LUT R4, R0, 0xffc, RZ, 0x3c, !PT ;  /* 0x00000ffc00047812 */ /* 0x000fe200078e3cff */
[----:B0-----:R-:W-:-:S09]  /*00a0*/  ULEA UR4, UR5, UR4, 0x18 ;  /* 0x0000000405047291 */ /* 0x001fd2000f8ec0ff */
[----:B--2---:R-:W-:Y:S01]  /*00b0*/  STS [R0+UR4], R5 ;  /* 0x0000000500007988 */ /* 0x004fe20008000804 */
[----:B------:R-:W-:Y:S06]  /*00c0*/  BAR.SYNC.DEFER_BLOCKING 0x0 ;  /* 0x0000000000007b1d */ /* 0x000fec0000010000 */
[----:B------:R-:W0:Y:S02]  /*00d0*/  LDS R6, [R4+UR4] ;  /* 0x0000000404067984 */ /* 0x000e240008000800 */
[----:B0-----:R-:W-:Y:S01]  /*00e0*/  IADD3 R7, PT, PT, R6, -0x1, RZ ;  /* 0xffffffff06077810 */ /* 0x001fe20007ffe0ff */
[----:B------:R-:W-:Y:S06]  /*00f0*/  BAR.SYNC.DEFER_BLOCKING 0x0 ;  /* 0x0000000000007b1d */ /* 0x000fec0000010000 */
[----:B------:R-:W-:Y:S02]  /*0100*/  STS [R0+UR4], R7 ;  /* 0x0000000700007988 */ /* 0x000fe40008000804 */
[----:B------:R-:W-:Y:S06]  /*0110*/  BAR.SYNC.DEFER_BLOCKING 0x0 ;  /* 0x0000000000007b1d */ /* 0x000fec0000010000 */
[----:B------:R-:W0:Y:S02]  /*0120*/  LDS R6, [R4+UR4] ;  /* 0x0000000404067984 */ /* 0x000e240008000800 */
[----:B0-----:R-:W-:Y:S01]  /*0130*/  VIADD R9, R6, 0xffffffff ;  /* 0xffffffff06097836 */ /* 0x001fe20000000000 */
[----:B------:R-:W-:Y:S06]  /*0140*/  BAR.SYNC.DEFER_BLOCKING 0x0 ;  /* 0x0000000000007b1d */ /* 0x000fec0000010000 */
[----:B------:R-:W-:Y:S02]  /*0150*/  STS [R0+UR4], R9 ;  /* 0x0000000900007988 */ /* 0x000fe40008000804 */
        /* <DEDUP_REMOVED lines=5109> */
[----:B------:R-:W-:Y:S04]  /*140b0*/  STG.E desc[UR6][R2.64], R7 ;  /* 0x0000000702007986 */ /* 0x000fe8000c101906 */
[----:B------:R-:W-:Y:S01]  /*140c0*/  STS [R0+UR4], R7 ;  /* 0x0000000700007988 */ /* 0x000fe20008000804 */
[----:B------:R-:W-:Y:S05]  /*140d0*/  EXIT ;  /* 0x000000000000794d */ /* 0x000fea0003800000 */
.L_x_0:
[----:B------:R-:W-:-:S00]  /*140e0*/  BRA `(.L_x_0) ;  /* 0xfffffffc00fc7947 */ /* 0x000fc0000383ffff */
[----:B------:R-:W-:-:S00]  /*140f0*/  NOP ;  /* 0x0000000000007918 */ /* 0x000fc00000000000 */
        /* <DEDUP_REMOVED lines=8> */
.L_x_2:


//--------------------- .text._Z12staticShdMemPi  --------------------------
	.section	.text._Z12staticShdMemPi,"ax",@progbits
	.align	128
        .global         _Z12staticShdMemPi
        .type           _Z12staticShdMemPi,@function
        .size           _Z12staticShdMemPi,(.L_x_3 - _Z12staticShdMemPi)
        .other          _Z12staticShdMemPi,@"STO_CUDA_ENTRY STV_DEFAULT"
_Z12staticShdMemPi:
.text._Z12staticShdMemPi:
        /* <DEDUP_REMOVED lines=14> */
[----:B0-----:R-:W-:Y:S01]  /*00e0*/  IADD3 R7, PT, PT, R6, 0x1, RZ ;  /* 0x0000000106077810 */ /* 0x001fe20007ffe0ff */
        /* <DEDUP_REMOVED lines=5119> */
.L_x_1:
        /* <DEDUP_REMOVED lines=10> */
.L_x_3:


//--------------------- .nv.shared._Z13dynamicShdMemPi --------------------------
	.section	.nv.shared._Z13dynamicShdMemPi,"aw",@nobits
	.sectionflags	@""
	.align	16
	.zero		1024


//--------------------- .nv.shared.reserved.0     --------------------------
	.section	.nv.shared.reserved.0,"aw",@nobits
	.weak		__nv_reservedSMEM_offset_0_alias
	.size		__nv_reservedSMEM_offset_0_alias, 0, 64
	.other		__nv_reservedSMEM_offset_0_alias,@"STO_CUDA_RESERVED_SHARED STV_DEFAULT"
__nv_reservedSMEM_offset_0_alias:
	.zero		0
	.zero		64


//--------------------- .nv.shared._Z12staticShdMemPi --------------------------
	.section	.nv.shared._Z12staticShdMemPi,"aw",@nobits
	.sectionflags	@""
	.align	16
.nv.shared._Z12staticShdMemPi:
	.zero		5120


//--------------------- .nv.constant0._Z13dynamicShdMemPi --------------------------
	.section	.nv.constant0._Z13dynamicShdMemPi,"a",@progbits
	.sectionflags	@""
	.align	4
.nv.constant0._Z13dynamicShdMemPi:
	.zero		904


//--------------------- .nv.constant0._Z12staticShdMemPi --------------------------
	.section	.nv.constant0._Z12staticShdMemPi,"a",@progbits
	.sectionflags	@""
	.align	4
.nv.constant0._Z12staticShdMemPi:
	.zero		904


//--------------------- SYMBOLS --------------------------

	.type		.nv.reservedSmem.offset0,@object
	.size		.nv.reservedSmem.offset0,0x4
	.type		.nv.reservedSmem.cap,@object
	.size		.nv.reservedSmem.cap,0x4
